//
// Generated by NVIDIA NVVM Compiler
//
// Compiler Build ID: CL-36424714
// Cuda compilation tools, release 13.0, V13.0.88
// Based on NVVM 20.0.0
//

.version 9.0
.target sm_100
.address_size 64

	// .globl	pack_bits

.visible .entry pack_bits(
	.param .u64 .ptr .align 1 pack_bits_param_0,
	.param .u64 .ptr .align 1 pack_bits_param_1,
	.param .u64 pack_bits_param_2
)
{
	.reg .pred 	%p<5>;
	.reg .b16 	%rs<2>;
	.reg .b32 	%r<6>;
	.reg .b64 	%rd<13>;

	ld.param.u64 	%rd2, [pack_bits_param_0];
	ld.param.u64 	%rd3, [pack_bits_param_1];
	ld.param.u64 	%rd4, [pack_bits_param_2];
	mov.u32 	%r2, %tid.x;
	cvt.u64.u32 	%rd5, %r2;
	mov.u32 	%r3, %ctaid.x;
	mov.u32 	%r4, %ntid.x;
	mul.wide.u32 	%rd6, %r3, %r4;
	add.s64 	%rd1, %rd6, %rd5;
	setp.ge.u64 	%p1, %rd1, %rd4;
	@%p1 bra 	$L__BB0_3;
	cvta.to.global.u64 	%rd7, %rd3;
	// begin inline asm
	activemask.b32 %r5;
	// end inline asm
	add.s64 	%rd8, %rd7, %rd1;
	ld.global.u8 	%rs1, [%rd8];
	setp.ne.s16 	%p2, %rs1, 0;
	vote.sync.ballot.b32 	%r1, %p2, %r5;
	and.b64  	%rd9, %rd1, 31;
	setp.ne.s64 	%p4, %rd9, 0;
	@%p4 bra 	$L__BB0_3;
	shr.u64 	%rd10, %rd1, 3;
	cvta.to.global.u64 	%rd11, %rd2;
	add.s64 	%rd12, %rd11, %rd10;
	st.global.u32 	[%rd12], %r1;
$L__BB0_3:
	ret;

}
	// .globl	unpack_bits
.visible .entry unpack_bits(
	.param .u64 .ptr .align 1 unpack_bits_param_0,
	.param .u64 .ptr .align 1 unpack_bits_param_1,
	.param .u64 unpack_bits_param_2
)
{
	.reg .pred 	%p<2>;
	.reg .b16 	%rs<3>;
	.reg .b32 	%r<8>;
	.reg .b64 	%rd<13>;

	ld.param.u64 	%rd2, [unpack_bits_param_0];
	ld.param.u64 	%rd3, [unpack_bits_param_1];
	ld.param.u64 	%rd4, [unpack_bits_param_2];
	mov.u32 	%r1, %tid.x;
	cvt.u64.u32 	%rd5, %r1;
	mov.u32 	%r2, %ctaid.x;
	mov.u32 	%r3, %ntid.x;
	mul.wide.u32 	%rd6, %r2, %r3;
	add.s64 	%rd1, %rd6, %rd5;
	setp.ge.u64 	%p1, %rd1, %rd4;
	@%p1 bra 	$L__BB1_2;
	cvta.to.global.u64 	%rd7, %rd3;
	cvta.to.global.u64 	%rd8, %rd2;
	shr.u64 	%rd9, %rd1, 3;
	and.b64  	%rd10, %rd9, 2305843009213693948;
	add.s64 	%rd11, %rd7, %rd10;
	ld.global.u32 	%r4, [%rd11];
	cvt.u32.u64 	%r5, %rd1;
	and.b32  	%r6, %r5, 31;
	shr.u32 	%r7, %r4, %r6;
	cvt.u16.u32 	%rs1, %r7;
	and.b16  	%rs2, %rs1, 1;
	add.s64 	%rd12, %rd8, %rd1;
	st.global.u8 	[%rd12], %rs2;
$L__BB1_2:
	ret;

}


// ===== COMPILED SASS (sm_100) =====

	.target	sm_100

	.elftype	@"ET_EXEC"


//--------------------- .note.nv.tkinfo           --------------------------
	.section	.note.nv.tkinfo,"",@"SHT_NOTE"
	.sectionflags	@"SHF_NOTE_NV_TKINFO"
	.tkinfo
        /*0018*/ 	.word	0x00000002
        /*0030*/ 	.string	""
        /*0030*/ 	.string	"ptxas"
        /*0030*/ 	.string	"Cuda compilation tools, release 13.0, V13.0.88"
        /*0030*/ 	.string	"Build cuda_13.0.r13.0/compiler.36424714_0"
        /*0030*/ 	.string	"-arch sm_100 -m 64 "



//--------------------- .note.nv.cuinfo           --------------------------
	.section	.note.nv.cuinfo,"",@"SHT_NOTE"
	.sectionflags	@"SHF_NOTE_NV_CUINFO"
        /*0018*/ 	.short	0x0002
        /*001a*/ 	.short	0x0064
        /*001c*/ 	.short	0x0082
	.zero		2


//--------------------- .nv.info                  --------------------------
	.section	.nv.info,"",@"SHT_CUDA_INFO"
	.align	4


	//----- nvinfo : EIATTR_REGCOUNT
	.align		4
        /*0000*/ 	.byte	0x04, 0x2f
        /*0002*/ 	.short	(.L_1 - .L_0)
	.align		4
.L_0:
        /*0004*/ 	.word	index@(pack_bits)
        /*0008*/ 	.word	0x0000000a


	//----- nvinfo : EIATTR_FRAME_SIZE
	.align		4
.L_1:
        /*000c*/ 	.byte	0x04, 0x11
        /*000e*/ 	.short	(.L_3 - .L_2)
	.align		4
.L_2:
        /*0010*/ 	.word	index@(pack_bits)
        /*0014*/ 	.word	0x00000000


	//----- nvinfo : EIATTR_REGCOUNT
	.align		4
.L_3:
        /*0018*/ 	.byte	0x04, 0x2f
        /*001a*/ 	.short	(.L_5 - .L_4)
	.align		4
.L_4:
        /*001c*/ 	.word	index@(unpack_bits)
        /*0020*/ 	.word	0x0000000a


	//----- nvinfo : EIATTR_FRAME_SIZE
	.align		4
.L_5:
        /*0024*/ 	.byte	0x04, 0x11
        /*0026*/ 	.short	(.L_7 - .L_6)
	.align		4
.L_6:
        /*0028*/ 	.word	index@(unpack_bits)
        /*002c*/ 	.word	0x00000000


	//----- nvinfo : EIATTR_MIN_STACK_SIZE
	.align		4
.L_7:
        /*0030*/ 	.byte	0x04, 0x12
        /*0032*/ 	.short	(.L_9 - .L_8)
	.align		4
.L_8:
        /*0034*/ 	.word	index@(unpack_bits)
        /*0038*/ 	.word	0x00000000


	//----- nvinfo : EIATTR_MIN_STACK_SIZE
	.align		4
.L_9:
        /*003c*/ 	.byte	0x04, 0x12
        /*003e*/ 	.short	(.L_11 - .L_10)
	.align		4
.L_10:
        /*0040*/ 	.word	index@(pack_bits)
        /*0044*/ 	.word	0x00000000
.L_11:


//--------------------- .nv.compat                --------------------------
	.section	.nv.compat,"",@"SHT_CUDA_COMPAT_INFO"
	.align	4
        /*0000*/ 	.byte	0x02, 0x09, 0x00, 0x00, 0x02, 0x02, 0x01, 0x00, 0x02, 0x05, 0x05, 0x00, 0x03, 0x07, 0x01, 0x01
        /*0010*/ 	.byte	0x02, 0x03, 0x00, 0x00, 0x02, 0x06, 0x01, 0x00, 0x04, 0x0b, 0x08, 0x00, 0x09, 0x00, 0x00, 0x00
        /*0020*/ 	.byte	0x00, 0x00, 0x00, 0x00


//--------------------- .nv.info.unpack_bits      --------------------------
	.section	.nv.info.unpack_bits,"",@"SHT_CUDA_INFO"
	.sectionflags	@""
	.align	4


	//----- nvinfo : EIATTR_CUDA_API_VERSION
	.align		4
        /*0000*/ 	.byte	0x04, 0x37
        /*0002*/ 	.short	(.L_13 - .L_12)
.L_12:
        /*0004*/ 	.word	0x00000082


	//----- nvinfo : EIATTR_KPARAM_INFO
	.align		4
.L_13:
        /*0008*/ 	.byte	0x04, 0x17
        /*000a*/ 	.short	(.L_15 - .L_14)
.L_14:
        /*000c*/ 	.word	0x00000000
        /*0010*/ 	.short	0x0002
        /*0012*/ 	.short	0x0010
        /*0014*/ 	.byte	0x00, 0xf0, 0x21, 0x00


	//----- nvinfo : EIATTR_KPARAM_INFO
	.align		4
.L_15:
        /*0018*/ 	.byte	0x04, 0x17
        /*001a*/ 	.short	(.L_17 - .L_16)
.L_16:
        /*001c*/ 	.word	0x00000000
        /*0020*/ 	.short	0x0001
        /*0022*/ 	.short	0x0008
        /*0024*/ 	.byte	0x00, 0xf5, 0x21, 0x00


	//----- nvinfo : EIATTR_KPARAM_INFO
	.align		4
.L_17:
        /*0028*/ 	.byte	0x04, 0x17
        /*002a*/ 	.short	(.L_19 - .L_18)
.L_18:
        /*002c*/ 	.word	0x00000000
        /*0030*/ 	.short	0x0000
        /*0032*/ 	.short	0x0000
        /*0034*/ 	.byte	0x00, 0xf5, 0x21, 0x00


	//----- nvinfo : EIATTR_SPARSE_MMA_MASK
	.align		4
.L_19:
        /*0038*/ 	.byte	0x03, 0x50
        /*003a*/ 	.short	0x0000


	//----- nvinfo : EIATTR_MAXREG_COUNT
	.align		4
        /*003c*/ 	.byte	0x03, 0x1b
        /*003e*/ 	.short	0x00ff


	//----- nvinfo : EIATTR_MERCURY_ISA_VERSION
	.align		4
        /*0040*/ 	.byte	0x03, 0x5f
        /*0042*/ 	.short	0x0101


	//----- nvinfo : EIATTR_VRC_CTA_INIT_COUNT
	.align		4
        /*0044*/ 	.byte	0x02, 0x4a
	.zero		1
	.zero		1


	//----- nvinfo : EIATTR_EXIT_INSTR_OFFSETS
	.align		4
        /*0048*/ 	.byte	0x04, 0x1c
        /*004a*/ 	.short	(.L_21 - .L_20)


	//   ....[0]....
.L_20:
        /*004c*/ 	.word	0x00000090


	//   ....[1]....
        /*0050*/ 	.word	0x00000180


	//----- nvinfo : EIATTR_CBANK_PARAM_SIZE
	.align		4
.L_21:
        /*0054*/ 	.byte	0x03, 0x19
        /*0056*/ 	.short	0x0018


	//----- nvinfo : EIATTR_PARAM_CBANK
	.align		4
        /*0058*/ 	.byte	0x04, 0x0a
        /*005a*/ 	.short	(.L_23 - .L_22)
	.align		4
.L_22:
        /*005c*/ 	.word	index@(.nv.constant0.unpack_bits)
        /*0060*/ 	.short	0x0380
        /*0062*/ 	.short	0x0018


	//----- nvinfo : EIATTR_SW_WAR
	.align		4
.L_23:
        /*0064*/ 	.byte	0x04, 0x36
        /*0066*/ 	.short	(.L_25 - .L_24)
.L_24:
        /*0068*/ 	.word	0x00000008
.L_25:


//--------------------- .nv.info.pack_bits        --------------------------
	.section	.nv.info.pack_bits,"",@"SHT_CUDA_INFO"
	.sectionflags	@""
	.align	4


	//----- nvinfo : EIATTR_CUDA_API_VERSION
	.align		4
        /*0000*/ 	.byte	0x04, 0x37
        /*0002*/ 	.short	(.L_27 - .L_26)
.L_26:
        /*0004*/ 	.word	0x00000082


	//----- nvinfo : EIATTR_KPARAM_INFO
	.align		4
.L_27:
        /*0008*/ 	.byte	0x04, 0x17
        /*000a*/ 	.short	(.L_29 - .L_28)
.L_28:
        /*000c*/ 	.word	0x00000000
        /*0010*/ 	.short	0x0002
        /*0012*/ 	.short	0x0010
        /*0014*/ 	.byte	0x00, 0xf0, 0x21, 0x00


	//----- nvinfo : EIATTR_KPARAM_INFO
	.align		4
.L_29:
        /*0018*/ 	.byte	0x04, 0x17
        /*001a*/ 	.short	(.L_31 - .L_30)
.L_30:
        /*001c*/ 	.word	0x00000000
        /*0020*/ 	.short	0x0001
        /*0022*/ 	.short	0x0008
        /*0024*/ 	.byte	0x00, 0xf5, 0x21, 0x00


	//----- nvinfo : EIATTR_KPARAM_INFO
	.align		4
.L_31:
        /*0028*/ 	.byte	0x04, 0x17
        /*002a*/ 	.short	(.L_33 - .L_32)
.L_32:
        /*002c*/ 	.word	0x00000000
        /*0030*/ 	.short	0x0000
        /*0032*/ 	.short	0x0000
        /*0034*/ 	.byte	0x00, 0xf5, 0x21, 0x00


	//----- nvinfo : EIATTR_SPARSE_MMA_MASK
	.align		4
.L_33:
        /*0038*/ 	.byte	0x03, 0x50
        /*003a*/ 	.short	0x0000


	//----- nvinfo : EIATTR_MAXREG_COUNT
	.align		4
        /*003c*/ 	.byte	0x03, 0x1b
        /*003e*/ 	.short	0x00ff


	//----- nvinfo : EIATTR_MERCURY_ISA_VERSION
	.align		4
        /*0040*/ 	.byte	0x03, 0x5f
        /*0042*/ 	.short	0x0101


	//----- nvinfo : EIATTR_COOP_GROUP_MASK_REGIDS
	.align		4
        /*0044*/ 	.byte	0x04, 0x29
        /*0046*/ 	.short	(.L_35 - .L_34)


	//   ....[0]....
.L_34:
        /*0048*/ 	.word	0x05000000


	//----- nvinfo : EIATTR_COOP_GROUP_INSTR_OFFSETS
	.align		4
.L_35:
        /*004c*/ 	.byte	0x04, 0x28
        /*004e*/ 	.short	(.L_37 - .L_36)


	//   ....[0]....
.L_36:
        /*0050*/ 	.word	0x00000120


	//----- nvinfo : EIATTR_VRC_CTA_INIT_COUNT
	.align		4
.L_37:
        /*0054*/ 	.byte	0x02, 0x4a
	.zero		1
	.zero		1


	//----- nvinfo : EIATTR_EXIT_INSTR_OFFSETS
	.align		4
        /*0058*/ 	.byte	0x04, 0x1c
        /*005a*/ 	.short	(.L_39 - .L_38)


	//   ....[0]....
.L_38:
        /*005c*/ 	.word	0x00000090


	//   ....[1]....
        /*0060*/ 	.word	0x00000130


	//   ....[2]....
        /*0064*/ 	.word	0x00000190


	//----- nvinfo : EIATTR_CBANK_PARAM_SIZE
	.align		4
.L_39:
        /*0068*/ 	.byte	0x03, 0x19
        /*006a*/ 	.short	0x0018


	//----- nvinfo : EIATTR_PARAM_CBANK
	.align		4
        /*006c*/ 	.byte	0x04, 0x0a
        /*006e*/ 	.short	(.L_41 - .L_40)
	.align		4
.L_40:
        /*0070*/ 	.word	index@(.nv.constant0.pack_bits)
        /*0074*/ 	.short	0x0380
        /*0076*/ 	.short	0x0018


	//----- nvinfo : EIATTR_SW_WAR
	.align		4
.L_41:
        /*0078*/ 	.byte	0x04, 0x36
        /*007a*/ 	.short	(.L_43 - .L_42)
.L_42:
        /*007c*/ 	.word	0x00000008
.L_43:


//--------------------- .nv.callgraph             --------------------------
	.section	.nv.callgraph,"",@"SHT_CUDA_CALLGRAPH"
	.align	4
	.sectionentsize	8
	.align		4
        /*0000*/ 	.word	0x00000000
	.align		4
        /*0004*/ 	.word	0xffffffff
	.align		4
        /*0008*/ 	.word	0x00000000
	.align		4
        /*000c*/ 	.word	0xfffffffe
	.align		4
        /*0010*/ 	.word	0x00000000
	.align		4
        /*0014*/ 	.word	0xfffffffd
	.align		4
        /*0018*/ 	.word	0x00000000
	.align		4
        /*001c*/ 	.word	0xfffffffc


//--------------------- .text.unpack_bits         --------------------------
	.section	.text.unpack_bits,"ax",@progbits
	.align	128
        .global         unpack_bits
        .type           unpack_bits,@function
        .size           unpack_bits,(.L_x_2 - unpack_bits)
        .other          unpack_bits,@"STO_CUDA_ENTRY STV_DEFAULT"
unpack_bits:
.text.unpack_bits:
[----:B------:R-:W-:Y:S01]  /*0000*/  LDC R1, c[0x0][0x37c] ;  /* 0x0000df00ff017b82 */ /* 0x000fe20000000800 */
[----:B------:R-:W0:Y:S07]  /*0010*/  S2R R2, SR_TID.X ;  /* 0x0000000000027919 */ /* 0x000e2e0000002100 */
[----:B------:R-:W0:Y:S01]  /*0020*/  S2UR UR4, SR_CTAID.X ;  /* 0x00000000000479c3 */ /* 0x000e220000002500 */
[----:B------:R-:W1:Y:S01]  /*0030*/  LDCU.64 UR6, c[0x0][0x390] ;  /* 0x00007200ff0677ac */ /* 0x000e620008000a00 */
[----:B------:R-:W-:-:S06]  /*0040*/  IMAD.MOV.U32 R3, RZ, RZ, RZ ;  /* 0x000000ffff037224 */ /* 0x000fcc00078e00ff */
[----:B------:R-:W0:Y:S02]  /*0050*/  LDC R5, c[0x0][0x360] ;  /* 0x0000d800ff057b82 */ /* 0x000e240000000800 */
[----:B0-----:R-:W-:-:S03]  /*0060*/  IMAD.WIDE.U32 R2, R5, UR4, R2 ;  /* 0x0000000405027c25 */ /* 0x001fc6000f8e0002 */
[----:B-1----:R-:W-:-:S04]  /*0070*/  ISETP.GE.U32.AND P0, PT, R2, UR6, PT ;  /* 0x0000000602007c0c */ /* 0x002fc8000bf06070 */
[----:B------:R-:W-:-:S13]  /*0080*/  ISETP.GE.U32.AND.EX P0, PT, R3, UR7, PT, P0 ;  /* 0x0000000703007c0c */ /* 0x000fda000bf06100 */
[----:B------:R-:W-:Y:S05]  /*0090*/  @P0 EXIT ;  /* 0x000000000000094d */ /* 0x000fea0003800000 */
[----:B------:R-:W0:Y:S01]  /*00a0*/  LDCU.128 UR8, c[0x0][0x380] ;  /* 0x00007000ff0877ac */ /* 0x000e220008000c00 */
[--C-:B------:R-:W-:Y:S02]  /*00b0*/  SHF.R.U64 R4, R2, 0x3, R3.reuse ;  /* 0x0000000302047819 */ /* 0x100fe40000001203 */
[----:B------:R-:W-:Y:S01]  /*00c0*/  SHF.R.U32.HI R0, RZ, 0x3, R3 ;  /* 0x00000003ff007819 */ /* 0x000fe20000011603 */
[----:B------:R-:W1:Y:S01]  /*00d0*/  LDCU.64 UR4, c[0x0][0x358] ;  /* 0x00006b00ff0477ac */ /* 0x000e620008000a00 */
[----:B------:R-:W-:Y:S02]  /*00e0*/  LOP3.LUT R4, R4, 0xfffffffc, RZ, 0xc0, !PT ;  /* 0xfffffffc04047812 */ /* 0x000fe400078ec0ff */
[----:B------:R-:W-:Y:S02]  /*00f0*/  LOP3.LUT R0, R0, 0x1fffffff, RZ, 0xc0, !PT ;  /* 0x1fffffff00007812 */ /* 0x000fe400078ec0ff */
[----:B0-----:R-:W-:-:S04]  /*0100*/  IADD3 R4, P0, PT, R4, UR10, RZ ;  /* 0x0000000a04047c10 */ /* 0x001fc8000ff1e0ff */
[----:B------:R-:W-:-:S06]  /*0110*/  IADD3.X R5, PT, PT, R0, UR11, RZ, P0, !PT ;  /* 0x0000000b00057c10 */ /* 0x000fcc00087fe4ff */
[----:B-1----:R-:W2:Y:S01]  /*0120*/  LDG.E R5, desc[UR4][R4.64] ;  /* 0x0000000404057981 */ /* 0x002ea2000c1e1900 */
[----:B------:R-:W-:-:S04]  /*0130*/  IADD3 R6, P0, PT, R2, UR8, RZ ;  /* 0x0000000802067c10 */ /* 0x000fc8000ff1e0ff */
[----:B------:R-:W-:Y:S02]  /*0140*/  IADD3.X R7, PT, PT, R3, UR9, RZ, P0, !PT ;  /* 0x0000000903077c10 */ /* 0x000fe400087fe4ff */
[----:B--2---:R-:W-:-:S04]  /*0150*/  SHF.R.W.U32.HI R0, RZ, R2, R5 ;  /* 0x00000002ff007219 */ /* 0x004fc80000011e05 */
[----:B------:R-:W-:-:S05]  /*0160*/  LOP3.LUT R3, R0, 0x1, RZ, 0xc0, !PT ;  /* 0x0000000100037812 */ /* 0x000fca00078ec0ff */
[----:B------:R-:W-:Y:S01]  /*0170*/  STG.E.U8 desc[UR4][R6.64], R3 ;  /* 0x0000000306007986 */ /* 0x000fe2000c101104 */
[----:B------:R-:W-:Y:S05]  /*0180*/  EXIT ;  /* 0x000000000000794d */ /* 0x000fea0003800000 */
.L_x_0:
[----:B------:R-:W-:-:S00]  /*0190*/  BRA `(.L_x_0) ;  /* 0xfffffffc00fc7947 */ /* 0x000fc0000383ffff */
[----:B------:R-:W-:-:S00]  /*01a0*/  NOP ;  /* 0x0000000000007918 */ /* 0x000fc00000000000 */
        /* <DEDUP_REMOVED lines=13> */
.L_x_2:


//--------------------- .text.pack_bits           --------------------------
	.section	.text.pack_bits,"ax",@progbits
	.align	128
        .global         pack_bits
        .type           pack_bits,@function
        .size           pack_bits,(.L_x_3 - pack_bits)
        .other          pack_bits,@"STO_CUDA_ENTRY STV_DEFAULT"
pack_bits:
.text.pack_bits:
        /* <DEDUP_REMOVED lines=10> */
[----:B------:R-:W0:Y:S01]  /*00a0*/  LDCU.64 UR6, c[0x0][0x388] ;  /* 0x00007100ff0677ac */ /* 0x000e220008000a00 */
[----:B------:R-:W1:Y:S01]  /*00b0*/  LDCU.64 UR4, c[0x0][0x358] ;  /* 0x00006b00ff0477ac */ /* 0x000e620008000a00 */
[----:B0-----:R-:W-:-:S04]  /*00c0*/  IADD3 R4, P0, PT, R2, UR6, RZ ;  /* 0x0000000602047c10 */ /* 0x001fc8000ff1e0ff */
[----:B------:R-:W-:-:S05]  /*00d0*/  IADD3.X R5, PT, PT, R3, UR7, RZ, P0, !PT ;  /* 0x0000000703057c10 */ /* 0x000fca00087fe4ff */
[----:B-1----:R-:W2:Y:S01]  /*00e0*/  LDG.E.U8 R4, desc[UR4][R4.64] ;  /* 0x0000000404047981 */ /* 0x002ea2000c1e1100 */
[----:B------:R-:W-:Y:S02]  /*00f0*/  LOP3.LUT P1, RZ, R2, 0x1f, RZ, 0xc0, !PT ;  /* 0x0000001f02ff7812 */ /* 0x000fe4000782c0ff */
[----:B------:R-:W-:Y:S02]  /*0100*/  VOTE.ANY R0, PT, PT ;  /* 0x0000000000007806 */ /* 0x000fe400038e0100 */
[----:B--2---:R-:W-:-:S13]  /*0110*/  ISETP.NE.AND P0, PT, R4, RZ, PT ;  /* 0x000000ff0400720c */ /* 0x004fda0003f05270 */
[----:B------:R-:W-:Y:S01]  /*0120*/  VOTE.ANY R7, PT, P0 ;  /* 0x0000000000077806 */ /* 0x000fe200000e0100 */
[----:B------:R-:W-:Y:S06]  /*0130*/  @P1 EXIT ;  /* 0x000000000000194d */ /* 0x000fec0003800000 */
[----:B------:R-:W0:Y:S01]  /*0140*/  LDCU.64 UR6, c[0x0][0x380] ;  /* 0x00007000ff0677ac */ /* 0x000e220008000a00 */
[----:B------:R-:W-:-:S04]  /*0150*/  SHF.R.U64 R2, R2, 0x3, R3 ;  /* 0x0000000302027819 */ /* 0x000fc80000001203 */
[----:B0-----:R-:W-:-:S04]  /*0160*/  IADD3 R2, P0, PT, R2, UR6, RZ ;  /* 0x0000000602027c10 */ /* 0x001fc8000ff1e0ff */
[----:B------:R-:W-:-:S05]  /*0170*/  LEA.HI.X R3, R3, UR7, RZ, 0x1d, P0 ;  /* 0x0000000703037c11 */ /* 0x000fca00080fecff */
[----:B------:R-:W-:Y:S01]  /*0180*/  STG.E desc[UR4][R2.64], R7 ;  /* 0x0000000702007986 */ /* 0x000fe2000c101904 */
[----:B------:R-:W-:Y:S05]  /*0190*/  EXIT ;  /* 0x000000000000794d */ /* 0x000fea0003800000 */
.L_x_1:
        /* <DEDUP_REMOVED lines=14> */
.L_x_3:


//--------------------- .nv.shared.reserved.0     --------------------------
	.section	.nv.shared.reserved.0,"aw",@nobits
	.weak		__nv_reservedSMEM_offset_0_alias
	.size		__nv_reservedSMEM_offset_0_alias, 0, 64
	.other		__nv_reservedSMEM_offset_0_alias,@"STO_CUDA_RESERVED_SHARED STV_DEFAULT"
__nv_reservedSMEM_offset_0_alias:
	.zero		0
	.zero		64


//--------------------- .nv.constant0.unpack_bits --------------------------
	.section	.nv.constant0.unpack_bits,"a",@progbits
	.sectionflags	@""
	.align	4
.nv.constant0.unpack_bits:
	.zero		920


//--------------------- .nv.constant0.pack_bits   --------------------------
	.section	.nv.constant0.pack_bits,"a",@progbits
	.sectionflags	@""
	.align	4
.nv.constant0.pack_bits:
	.zero		920


//--------------------- SYMBOLS --------------------------

	.type		.nv.reservedSmem.offset0,@object
	.size		.nv.reservedSmem.offset0,0x4
